//
// Generated by NVIDIA NVVM Compiler
//
// Compiler Build ID: CL-36424714
// Cuda compilation tools, release 13.0, V13.0.88
// Based on NVVM 20.0.0
//

.version 9.0
.target sm_100
.address_size 64

	// .globl	_Z12clearBucketsPii

.visible .entry _Z12clearBucketsPii(
	.param .u64 .ptr .align 1 _Z12clearBucketsPii_param_0,
	.param .u32 _Z12clearBucketsPii_param_1
)
{
	.reg .pred 	%p<2>;
	.reg .b32 	%r<4>;
	.reg .b64 	%rd<5>;

	ld.param.u64 	%rd1, [_Z12clearBucketsPii_param_0];
	ld.param.u32 	%r2, [_Z12clearBucketsPii_param_1];
	mov.u32 	%r1, %tid.x;
	setp.ge.s32 	%p1, %r1, %r2;
	@%p1 bra 	$L__BB0_2;
	cvta.to.global.u64 	%rd2, %rd1;
	mul.wide.u32 	%rd3, %r1, 4;
	add.s64 	%rd4, %rd2, %rd3;
	mov.b32 	%r3, 0;
	st.global.u32 	[%rd4], %r3;
$L__BB0_2:
	ret;

}
	// .globl	_Z12countNumbersPKiPii
.visible .entry _Z12countNumbersPKiPii(
	.param .u64 .ptr .align 1 _Z12countNumbersPKiPii_param_0,
	.param .u64 .ptr .align 1 _Z12countNumbersPKiPii_param_1,
	.param .u32 _Z12countNumbersPKiPii_param_2
)
{
	.reg .pred 	%p<2>;
	.reg .b32 	%r<8>;
	.reg .b64 	%rd<9>;

	ld.param.u64 	%rd1, [_Z12countNumbersPKiPii_param_0];
	ld.param.u64 	%rd2, [_Z12countNumbersPKiPii_param_1];
	ld.param.u32 	%r2, [_Z12countNumbersPKiPii_param_2];
	mov.u32 	%r3, %ctaid.x;
	mov.u32 	%r4, %ntid.x;
	mov.u32 	%r5, %tid.x;
	mad.lo.s32 	%r1, %r3, %r4, %r5;
	setp.ge.s32 	%p1, %r1, %r2;
	@%p1 bra 	$L__BB1_2;
	cvta.to.global.u64 	%rd3, %rd1;
	cvta.to.global.u64 	%rd4, %rd2;
	mul.wide.s32 	%rd5, %r1, 4;
	add.s64 	%rd6, %rd3, %rd5;
	ld.global.u32 	%r6, [%rd6];
	mul.wide.s32 	%rd7, %r6, 4;
	add.s64 	%rd8, %rd4, %rd7;
	atom.global.add.u32 	%r7, [%rd8], 1;
$L__BB1_2:
	ret;

}
	// .globl	_Z18writeSortedNumbersPiPKiS1_i
.visible .entry _Z18writeSortedNumbersPiPKiS1_i(
	.param .u64 .ptr .align 1 _Z18writeSortedNumbersPiPKiS1_i_param_0,
	.param .u64 .ptr .align 1 _Z18writeSortedNumbersPiPKiS1_i_param_1,
	.param .u64 .ptr .align 1 _Z18writeSortedNumbersPiPKiS1_i_param_2,
	.param .u32 _Z18writeSortedNumbersPiPKiS1_i_param_3
)
{
	.reg .pred 	%p<11>;
	.reg .b32 	%r<28>;
	.reg .b64 	%rd<19>;

	ld.param.u64 	%rd5, [_Z18writeSortedNumbersPiPKiS1_i_param_0];
	ld.param.u64 	%rd3, [_Z18writeSortedNumbersPiPKiS1_i_param_1];
	ld.param.u64 	%rd4, [_Z18writeSortedNumbersPiPKiS1_i_param_2];
	ld.param.u32 	%r17, [_Z18writeSortedNumbersPiPKiS1_i_param_3];
	cvta.to.global.u64 	%rd1, %rd5;
	mov.u32 	%r1, %tid.x;
	setp.ge.s32 	%p1, %r1, %r17;
	@%p1 bra 	$L__BB2_13;
	cvta.to.global.u64 	%rd6, %rd3;
	cvta.to.global.u64 	%rd7, %rd4;
	mul.wide.u32 	%rd8, %r1, 4;
	add.s64 	%rd9, %rd6, %rd8;
	ld.global.u32 	%r2, [%rd9];
	add.s64 	%rd10, %rd7, %rd8;
	ld.global.u32 	%r3, [%rd10];
	setp.lt.s32 	%p2, %r2, 1;
	@%p2 bra 	$L__BB2_13;
	and.b32  	%r4, %r2, 7;
	setp.lt.u32 	%p3, %r2, 8;
	mov.b32 	%r26, 0;
	@%p3 bra 	$L__BB2_5;
	and.b32  	%r26, %r2, 2147483640;
	neg.s32 	%r24, %r26;
	add.s64 	%rd2, %rd1, 16;
	mov.u32 	%r23, %r3;
$L__BB2_4:
	.pragma "nounroll";
	mul.wide.s32 	%rd11, %r23, 4;
	add.s64 	%rd12, %rd2, %rd11;
	st.global.u32 	[%rd12+-16], %r1;
	st.global.u32 	[%rd12+-12], %r1;
	st.global.u32 	[%rd12+-8], %r1;
	st.global.u32 	[%rd12+-4], %r1;
	st.global.u32 	[%rd12], %r1;
	st.global.u32 	[%rd12+4], %r1;
	st.global.u32 	[%rd12+8], %r1;
	st.global.u32 	[%rd12+12], %r1;
	add.s32 	%r24, %r24, 8;
	add.s32 	%r23, %r23, 8;
	setp.ne.s32 	%p4, %r24, 0;
	@%p4 bra 	$L__BB2_4;
$L__BB2_5:
	setp.eq.s32 	%p5, %r4, 0;
	@%p5 bra 	$L__BB2_13;
	and.b32  	%r12, %r2, 3;
	setp.lt.u32 	%p6, %r4, 4;
	@%p6 bra 	$L__BB2_8;
	add.s32 	%r19, %r26, %r3;
	mul.wide.s32 	%rd13, %r19, 4;
	add.s64 	%rd14, %rd1, %rd13;
	st.global.u32 	[%rd14], %r1;
	st.global.u32 	[%rd14+4], %r1;
	st.global.u32 	[%rd14+8], %r1;
	st.global.u32 	[%rd14+12], %r1;
	add.s32 	%r26, %r26, 4;
$L__BB2_8:
	setp.eq.s32 	%p7, %r12, 0;
	@%p7 bra 	$L__BB2_13;
	setp.eq.s32 	%p8, %r12, 1;
	@%p8 bra 	$L__BB2_11;
	add.s32 	%r20, %r26, %r3;
	mul.wide.s32 	%rd15, %r20, 4;
	add.s64 	%rd16, %rd1, %rd15;
	st.global.u32 	[%rd16], %r1;
	st.global.u32 	[%rd16+4], %r1;
	add.s32 	%r26, %r26, 2;
$L__BB2_11:
	and.b32  	%r21, %r2, 1;
	setp.eq.b32 	%p9, %r21, 1;
	not.pred 	%p10, %p9;
	@%p10 bra 	$L__BB2_13;
	add.s32 	%r22, %r26, %r3;
	mul.wide.s32 	%rd17, %r22, 4;
	add.s64 	%rd18, %rd1, %rd17;
	st.global.u32 	[%rd18], %r1;
$L__BB2_13:
	ret;

}


// ===== COMPILED SASS (sm_100) =====

	.target	sm_100

	.elftype	@"ET_EXEC"


//--------------------- .note.nv.tkinfo           --------------------------
	.section	.note.nv.tkinfo,"",@"SHT_NOTE"
	.sectionflags	@"SHF_NOTE_NV_TKINFO"
	.tkinfo
        /*0018*/ 	.word	0x00000002
        /*0030*/ 	.string	""
        /*0030*/ 	.string	"ptxas"
        /*0030*/ 	.string	"Cuda compilation tools, release 13.0, V13.0.88"
        /*0030*/ 	.string	"Build cuda_13.0.r13.0/compiler.36424714_0"
        /*0030*/ 	.string	"-arch sm_100 -m 64 "



//--------------------- .note.nv.cuinfo           --------------------------
	.section	.note.nv.cuinfo,"",@"SHT_NOTE"
	.sectionflags	@"SHF_NOTE_NV_CUINFO"
        /*0018*/ 	.short	0x0002
        /*001a*/ 	.short	0x0064
        /*001c*/ 	.short	0x0082
	.zero		2


//--------------------- .nv.info                  --------------------------
	.section	.nv.info,"",@"SHT_CUDA_INFO"
	.align	4


	//----- nvinfo : EIATTR_REGCOUNT
	.align		4
        /*0000*/ 	.byte	0x04, 0x2f
        /*0002*/ 	.short	(.L_1 - .L_0)
	.align		4
.L_0:
        /*0004*/ 	.word	index@(_Z12clearBucketsPii)
        /*0008*/ 	.word	0x00000008


	//----- nvinfo : EIATTR_FRAME_SIZE
	.align		4
.L_1:
        /*000c*/ 	.byte	0x04, 0x11
        /*000e*/ 	.short	(.L_3 - .L_2)
	.align		4
.L_2:
        /*0010*/ 	.word	index@(_Z12clearBucketsPii)
        /*0014*/ 	.word	0x00000000


	//----- nvinfo : EIATTR_REGCOUNT
	.align		4
.L_3:
        /*0018*/ 	.byte	0x04, 0x2f
        /*001a*/ 	.short	(.L_5 - .L_4)
	.align		4
.L_4:
        /*001c*/ 	.word	index@(_Z12countNumbersPKiPii)
        /*0020*/ 	.word	0x0000000a


	//----- nvinfo : EIATTR_FRAME_SIZE
	.align		4
.L_5:
        /*0024*/ 	.byte	0x04, 0x11
        /*0026*/ 	.short	(.L_7 - .L_6)
	.align		4
.L_6:
        /*0028*/ 	.word	index@(_Z12countNumbersPKiPii)
        /*002c*/ 	.word	0x00000000


	//----- nvinfo : EIATTR_REGCOUNT
	.align		4
.L_7:
        /*0030*/ 	.byte	0x04, 0x2f
        /*0032*/ 	.short	(.L_9 - .L_8)
	.align		4
.L_8:
        /*0034*/ 	.word	index@(_Z18writeSortedNumbersPiPKiS1_i)
        /*0038*/ 	.word	0x0000000e


	//----- nvinfo : EIATTR_FRAME_SIZE
	.align		4
.L_9:
        /*003c*/ 	.byte	0x04, 0x11
        /*003e*/ 	.short	(.L_11 - .L_10)
	.align		4
.L_10:
        /*0040*/ 	.word	index@(_Z18writeSortedNumbersPiPKiS1_i)
        /*0044*/ 	.word	0x00000000


	//----- nvinfo : EIATTR_MIN_STACK_SIZE
	.align		4
.L_11:
        /*0048*/ 	.byte	0x04, 0x12
        /*004a*/ 	.short	(.L_13 - .L_12)
	.align		4
.L_12:
        /*004c*/ 	.word	index@(_Z18writeSortedNumbersPiPKiS1_i)
        /*0050*/ 	.word	0x00000000


	//----- nvinfo : EIATTR_MIN_STACK_SIZE
	.align		4
.L_13:
        /*0054*/ 	.byte	0x04, 0x12
        /*0056*/ 	.short	(.L_15 - .L_14)
	.align		4
.L_14:
        /*0058*/ 	.word	index@(_Z12countNumbersPKiPii)
        /*005c*/ 	.word	0x00000000


	//----- nvinfo : EIATTR_MIN_STACK_SIZE
	.align		4
.L_15:
        /*0060*/ 	.byte	0x04, 0x12
        /*0062*/ 	.short	(.L_17 - .L_16)
	.align		4
.L_16:
        /*0064*/ 	.word	index@(_Z12clearBucketsPii)
        /*0068*/ 	.word	0x00000000
.L_17:


//--------------------- .nv.compat                --------------------------
	.section	.nv.compat,"",@"SHT_CUDA_COMPAT_INFO"
	.align	4
        /*0000*/ 	.byte	0x02, 0x09, 0x00, 0x00, 0x02, 0x02, 0x01, 0x00, 0x02, 0x05, 0x05, 0x00, 0x03, 0x07, 0x01, 0x01
        /*0010*/ 	.byte	0x02, 0x03, 0x00, 0x00, 0x02, 0x06, 0x01, 0x00, 0x04, 0x0b, 0x08, 0x00, 0x09, 0x00, 0x00, 0x00
        /*0020*/ 	.byte	0x00, 0x00, 0x00, 0x00


//--------------------- .nv.info._Z18writeSortedNumbersPiPKiS1_i --------------------------
	.section	.nv.info._Z18writeSortedNumbersPiPKiS1_i,"",@"SHT_CUDA_INFO"
	.sectionflags	@""
	.align	4


	//----- nvinfo : EIATTR_CUDA_API_VERSION
	.align		4
        /*0000*/ 	.byte	0x04, 0x37
        /*0002*/ 	.short	(.L_19 - .L_18)
.L_18:
        /*0004*/ 	.word	0x00000082


	//----- nvinfo : EIATTR_KPARAM_INFO
	.align		4
.L_19:
        /*0008*/ 	.byte	0x04, 0x17
        /*000a*/ 	.short	(.L_21 - .L_20)
.L_20:
        /*000c*/ 	.word	0x00000000
        /*0010*/ 	.short	0x0003
        /*0012*/ 	.short	0x0018
        /*0014*/ 	.byte	0x00, 0xf0, 0x11, 0x00


	//----- nvinfo : EIATTR_KPARAM_INFO
	.align		4
.L_21:
        /*0018*/ 	.byte	0x04, 0x17
        /*001a*/ 	.short	(.L_23 - .L_22)
.L_22:
        /*001c*/ 	.word	0x00000000
        /*0020*/ 	.short	0x0002
        /*0022*/ 	.short	0x0010
        /*0024*/ 	.byte	0x00, 0xf5, 0x21, 0x00


	//----- nvinfo : EIATTR_KPARAM_INFO
	.align		4
.L_23:
        /*0028*/ 	.byte	0x04, 0x17
        /*002a*/ 	.short	(.L_25 - .L_24)
.L_24:
        /*002c*/ 	.word	0x00000000
        /*0030*/ 	.short	0x0001
        /*0032*/ 	.short	0x0008
        /*0034*/ 	.byte	0x00, 0xf5, 0x21, 0x00


	//----- nvinfo : EIATTR_KPARAM_INFO
	.align		4
.L_25:
        /*0038*/ 	.byte	0x04, 0x17
        /*003a*/ 	.short	(.L_27 - .L_26)
.L_26:
        /*003c*/ 	.word	0x00000000
        /*0040*/ 	.short	0x0000
        /*0042*/ 	.short	0x0000
        /*0044*/ 	.byte	0x00, 0xf5, 0x21, 0x00


	//----- nvinfo : EIATTR_SPARSE_MMA_MASK
	.align		4
.L_27:
        /*0048*/ 	.byte	0x03, 0x50
        /*004a*/ 	.short	0x0000


	//----- nvinfo : EIATTR_MAXREG_COUNT
	.align		4
        /*004c*/ 	.byte	0x03, 0x1b
        /*004e*/ 	.short	0x00ff


	//----- nvinfo : EIATTR_MERCURY_ISA_VERSION
	.align		4
        /*0050*/ 	.byte	0x03, 0x5f
        /*0052*/ 	.short	0x0101


	//----- nvinfo : EIATTR_VRC_CTA_INIT_COUNT
	.align		4
        /*0054*/ 	.byte	0x02, 0x4a
	.zero		1
	.zero		1


	//----- nvinfo : EIATTR_EXIT_INSTR_OFFSETS
	.align		4
        /*0058*/ 	.byte	0x04, 0x1c
        /*005a*/ 	.short	(.L_29 - .L_28)


	//   ....[0]....
.L_28:
        /*005c*/ 	.word	0x00000040


	//   ....[1]....
        /*0060*/ 	.word	0x000000a0


	//   ....[2]....
        /*0064*/ 	.word	0x00000280


	//   ....[3]....
        /*0068*/ 	.word	0x00000330


	//   ....[4]....
        /*006c*/ 	.word	0x000003d0


	//   ....[5]....
        /*0070*/ 	.word	0x00000430


	//----- nvinfo : EIATTR_CRS_STACK_SIZE
	.align		4
.L_29:
        /*0074*/ 	.byte	0x04, 0x1e
        /*0076*/ 	.short	(.L_31 - .L_30)
.L_30:
        /*0078*/ 	.word	0x00000000


	//----- nvinfo : EIATTR_CBANK_PARAM_SIZE
	.align		4
.L_31:
        /*007c*/ 	.byte	0x03, 0x19
        /*007e*/ 	.short	0x001c


	//----- nvinfo : EIATTR_PARAM_CBANK
	.align		4
        /*0080*/ 	.byte	0x04, 0x0a
        /*0082*/ 	.short	(.L_33 - .L_32)
	.align		4
.L_32:
        /*0084*/ 	.word	index@(.nv.constant0._Z18writeSortedNumbersPiPKiS1_i)
        /*0088*/ 	.short	0x0380
        /*008a*/ 	.short	0x001c


	//----- nvinfo : EIATTR_SW_WAR
	.align		4
.L_33:
        /*008c*/ 	.byte	0x04, 0x36
        /*008e*/ 	.short	(.L_35 - .L_34)
.L_34:
        /*0090*/ 	.word	0x00000008
.L_35:


//--------------------- .nv.info._Z12countNumbersPKiPii --------------------------
	.section	.nv.info._Z12countNumbersPKiPii,"",@"SHT_CUDA_INFO"
	.sectionflags	@""
	.align	4


	//----- nvinfo : EIATTR_CUDA_API_VERSION
	.align		4
        /*0000*/ 	.byte	0x04, 0x37
        /*0002*/ 	.short	(.L_37 - .L_36)
.L_36:
        /*0004*/ 	.word	0x00000082


	//----- nvinfo : EIATTR_KPARAM_INFO
	.align		4
.L_37:
        /*0008*/ 	.byte	0x04, 0x17
        /*000a*/ 	.short	(.L_39 - .L_38)
.L_38:
        /*000c*/ 	.word	0x00000000
        /*0010*/ 	.short	0x0002
        /*0012*/ 	.short	0x0010
        /*0014*/ 	.byte	0x00, 0xf0, 0x11, 0x00


	//----- nvinfo : EIATTR_KPARAM_INFO
	.align		4
.L_39:
        /*0018*/ 	.byte	0x04, 0x17
        /*001a*/ 	.short	(.L_41 - .L_40)
.L_40:
        /*001c*/ 	.word	0x00000000
        /*0020*/ 	.short	0x0001
        /*0022*/ 	.short	0x0008
        /*0024*/ 	.byte	0x00, 0xf5, 0x21, 0x00


	//----- nvinfo : EIATTR_KPARAM_INFO
	.align		4
.L_41:
        /*0028*/ 	.byte	0x04, 0x17
        /*002a*/ 	.short	(.L_43 - .L_42)
.L_42:
        /*002c*/ 	.word	0x00000000
        /*0030*/ 	.short	0x0000
        /*0032*/ 	.short	0x0000
        /*0034*/ 	.byte	0x00, 0xf5, 0x21, 0x00


	//----- nvinfo : EIATTR_SPARSE_MMA_MASK
	.align		4
.L_43:
        /*0038*/ 	.byte	0x03, 0x50
        /*003a*/ 	.short	0x0000


	//----- nvinfo : EIATTR_MAXREG_COUNT
	.align		4
        /*003c*/ 	.byte	0x03, 0x1b
        /*003e*/ 	.short	0x00ff


	//----- nvinfo : EIATTR_MERCURY_ISA_VERSION
	.align		4
        /*0040*/ 	.byte	0x03, 0x5f
        /*0042*/ 	.short	0x0101


	//----- nvinfo : EIATTR_VRC_CTA_INIT_COUNT
	.align		4
        /*0044*/ 	.byte	0x02, 0x4a
	.zero		1
	.zero		1


	//----- nvinfo : EIATTR_EXIT_INSTR_OFFSETS
	.align		4
        /*0048*/ 	.byte	0x04, 0x1c
        /*004a*/ 	.short	(.L_45 - .L_44)


	//   ....[0]....
.L_44:
        /*004c*/ 	.word	0x00000070


	//   ....[1]....
        /*0050*/ 	.word	0x00000100


	//----- nvinfo : EIATTR_CBANK_PARAM_SIZE
	.align		4
.L_45:
        /*0054*/ 	.byte	0x03, 0x19
        /*0056*/ 	.short	0x0014


	//----- nvinfo : EIATTR_PARAM_CBANK
	.align		4
        /*0058*/ 	.byte	0x04, 0x0a
        /*005a*/ 	.short	(.L_47 - .L_46)
	.align		4
.L_46:
        /*005c*/ 	.word	index@(.nv.constant0._Z12countNumbersPKiPii)
        /*0060*/ 	.short	0x0380
        /*0062*/ 	.short	0x0014


	//----- nvinfo : EIATTR_SW_WAR
	.align		4
.L_47:
        /*0064*/ 	.byte	0x04, 0x36
        /*0066*/ 	.short	(.L_49 - .L_48)
.L_48:
        /*0068*/ 	.word	0x00000008
.L_49:


//--------------------- .nv.info._Z12clearBucketsPii --------------------------
	.section	.nv.info._Z12clearBucketsPii,"",@"SHT_CUDA_INFO"
	.sectionflags	@""
	.align	4


	//----- nvinfo : EIATTR_CUDA_API_VERSION
	.align		4
        /*0000*/ 	.byte	0x04, 0x37
        /*0002*/ 	.short	(.L_51 - .L_50)
.L_50:
        /*0004*/ 	.word	0x00000082


	//----- nvinfo : EIATTR_KPARAM_INFO
	.align		4
.L_51:
        /*0008*/ 	.byte	0x04, 0x17
        /*000a*/ 	.short	(.L_53 - .L_52)
.L_52:
        /*000c*/ 	.word	0x00000000
        /*0010*/ 	.short	0x0001
        /*0012*/ 	.short	0x0008
        /*0014*/ 	.byte	0x00, 0xf0, 0x11, 0x00


	//----- nvinfo : EIATTR_KPARAM_INFO
	.align		4
.L_53:
        /*0018*/ 	.byte	0x04, 0x17
        /*001a*/ 	.short	(.L_55 - .L_54)
.L_54:
        /*001c*/ 	.word	0x00000000
        /*0020*/ 	.short	0x0000
        /*0022*/ 	.short	0x0000
        /*0024*/ 	.byte	0x00, 0xf5, 0x21, 0x00


	//----- nvinfo : EIATTR_SPARSE_MMA_MASK
	.align		4
.L_55:
        /*0028*/ 	.byte	0x03, 0x50
        /*002a*/ 	.short	0x0000


	//----- nvinfo : EIATTR_MAXREG_COUNT
	.align		4
        /*002c*/ 	.byte	0x03, 0x1b
        /*002e*/ 	.short	0x00ff


	//----- nvinfo : EIATTR_MERCURY_ISA_VERSION
	.align		4
        /*0030*/ 	.byte	0x03, 0x5f
        /*0032*/ 	.short	0x0101


	//----- nvinfo : EIATTR_VRC_CTA_INIT_COUNT
	.align		4
        /*0034*/ 	.byte	0x02, 0x4a
	.zero		1
	.zero		1


	//----- nvinfo : EIATTR_EXIT_INSTR_OFFSETS
	.align		4
        /*0038*/ 	.byte	0x04, 0x1c
        /*003a*/ 	.short	(.L_57 - .L_56)


	//   ....[0]....
.L_56:
        /*003c*/ 	.word	0x00000040


	//   ....[1]....
        /*0040*/ 	.word	0x00000090


	//----- nvinfo : EIATTR_CBANK_PARAM_SIZE
	.align		4
.L_57:
        /*0044*/ 	.byte	0x03, 0x19
        /*0046*/ 	.short	0x000c


	//----- nvinfo : EIATTR_PARAM_CBANK
	.align		4
        /*0048*/ 	.byte	0x04, 0x0a
        /*004a*/ 	.short	(.L_59 - .L_58)
	.align		4
.L_58:
        /*004c*/ 	.word	index@(.nv.constant0._Z12clearBucketsPii)
        /*0050*/ 	.short	0x0380
        /*0052*/ 	.short	0x000c


	//----- nvinfo : EIATTR_SW_WAR
	.align		4
.L_59:
        /*0054*/ 	.byte	0x04, 0x36
        /*0056*/ 	.short	(.L_61 - .L_60)
.L_60:
        /*0058*/ 	.word	0x00000008
.L_61:


//--------------------- .nv.callgraph             --------------------------
	.section	.nv.callgraph,"",@"SHT_CUDA_CALLGRAPH"
	.align	4
	.sectionentsize	8
	.align		4
        /*0000*/ 	.word	0x00000000
	.align		4
        /*0004*/ 	.word	0xffffffff
	.align		4
        /*0008*/ 	.word	0x00000000
	.align		4
        /*000c*/ 	.word	0xfffffffe
	.align		4
        /*0010*/ 	.word	0x00000000
	.align		4
        /*0014*/ 	.word	0xfffffffd
	.align		4
        /*0018*/ 	.word	0x00000000
	.align		4
        /*001c*/ 	.word	0xfffffffc


//--------------------- .text._Z18writeSortedNumbersPiPKiS1_i --------------------------
	.section	.text._Z18writeSortedNumbersPiPKiS1_i,"ax",@progbits
	.align	128
        .global         _Z18writeSortedNumbersPiPKiS1_i
        .type           _Z18writeSortedNumbersPiPKiS1_i,@function
        .size           _Z18writeSortedNumbersPiPKiS1_i,(.L_x_6 - _Z18writeSortedNumbersPiPKiS1_i)
        .other          _Z18writeSortedNumbersPiPKiS1_i,@"STO_CUDA_ENTRY STV_DEFAULT"
_Z18writeSortedNumbersPiPKiS1_i:
.text._Z18writeSortedNumbersPiPKiS1_i:
[----:B------:R-:W-:Y:S01]  /*0000*/  LDC R1, c[0x0][0x37c] ;  /* 0x0000df00ff017b82 */ /* 0x000fe20000000800 */
[----:B------:R-:W0:Y:S01]  /*0010*/  S2R R0, SR_TID.X ;  /* 0x0000000000007919 */ /* 0x000e220000002100 */
[----:B------:R-:W0:Y:S02]  /*0020*/  LDCU UR4, c[0x0][0x398] ;  /* 0x00007300ff0477ac */ /* 0x000e240008000800 */
[----:B0-----:R-:W-:-:S13]  /*0030*/  ISETP.GE.AND P0, PT, R0, UR4, PT ;  /* 0x0000000400007c0c */ /* 0x001fda000bf06270 */
[----:B------:R-:W-:Y:S05]  /*0040*/  @P0 EXIT ;  /* 0x000000000000094d */ /* 0x000fea0003800000 */
[----:B------:R-:W0:Y:S01]  /*0050*/  LDC.64 R2, c[0x0][0x388] ;  /* 0x0000e200ff027b82 */ /* 0x000e220000000a00 */
[----:B------:R-:W1:Y:S01]  /*0060*/  LDCU.64 UR4, c[0x0][0x358] ;  /* 0x00006b00ff0477ac */ /* 0x000e620008000a00 */
[----:B0-----:R-:W-:-:S05]  /*0070*/  IMAD.WIDE.U32 R2, R0, 0x4, R2 ;  /* 0x0000000400027825 */ /* 0x001fca00078e0002 */
[----:B-1----:R-:W2:Y:S02]  /*0080*/  LDG.E R6, desc[UR4][R2.64] ;  /* 0x0000000402067981 */ /* 0x002ea4000c1e1900 */
[----:B--2---:R-:W-:-:S13]  /*0090*/  ISETP.GE.AND P0, PT, R6, 0x1, PT ;  /* 0x000000010600780c */ /* 0x004fda0003f06270 */
[----:B------:R-:W-:Y:S05]  /*00a0*/  @!P0 EXIT ;  /* 0x000000000000894d */ /* 0x000fea0003800000 */
[----:B------:R-:W0:Y:S02]  /*00b0*/  LDC.64 R2, c[0x0][0x390] ;  /* 0x0000e400ff027b82 */ /* 0x000e240000000a00 */
[----:B0-----:R-:W-:-:S05]  /*00c0*/  IMAD.WIDE.U32 R2, R0, 0x4, R2 ;  /* 0x0000000400027825 */ /* 0x001fca00078e0002 */
[----:B------:R0:W5:Y:S01]  /*00d0*/  LDG.E R7, desc[UR4][R2.64] ;  /* 0x0000000402077981 */ /* 0x000162000c1e1900 */
[C---:B------:R-:W-:Y:S01]  /*00e0*/  ISETP.GE.U32.AND P1, PT, R6.reuse, 0x8, PT ;  /* 0x000000080600780c */ /* 0x040fe20003f26070 */
[----:B------:R-:W-:Y:S01]  /*00f0*/  BSSY.RECONVERGENT B0, `(.L_x_0) ;  /* 0x0000018000007945 */ /* 0x000fe20003800200 */
[----:B------:R-:W-:Y:S01]  /*0100*/  LOP3.LUT R8, R6, 0x7, RZ, 0xc0, !PT ;  /* 0x0000000706087812 */ /* 0x000fe200078ec0ff */
[----:B------:R-:W-:-:S03]  /*0110*/  IMAD.MOV.U32 R10, RZ, RZ, RZ ;  /* 0x000000ffff0a7224 */ /* 0x000fc600078e00ff */
[----:B------:R-:W-:-:S07]  /*0120*/  ISETP.NE.AND P0, PT, R8, RZ, PT ;  /* 0x000000ff0800720c */ /* 0x000fce0003f05270 */
[----:B0-----:R-:W-:Y:S06]  /*0130*/  @!P1 BRA `(.L_x_1) ;  /* 0x00000000004c9947 */ /* 0x001fec0003800000 */
[----:B------:R-:W0:Y:S01]  /*0140*/  LDC.64 R4, c[0x0][0x380] ;  /* 0x0000e000ff047b82 */ /* 0x000e220000000a00 */
[----:B------:R-:W-:Y:S01]  /*0150*/  LOP3.LUT R10, R6, 0x7ffffff8, RZ, 0xc0, !PT ;  /* 0x7ffffff8060a7812 */ /* 0x000fe200078ec0ff */
[----:B-----5:R-:W-:-:S04]  /*0160*/  IMAD.MOV.U32 R11, RZ, RZ, R7 ;  /* 0x000000ffff0b7224 */ /* 0x020fc800078e0007 */
[----:B------:R-:W-:Y:S01]  /*0170*/  IMAD.MOV R9, RZ, RZ, -R10 ;  /* 0x000000ffff097224 */ /* 0x000fe200078e0a0a */
[----:B0-----:R-:W-:-:S04]  /*0180*/  IADD3 R4, P1, PT, R4, 0x10, RZ ;  /* 0x0000001004047810 */ /* 0x001fc80007f3e0ff */
[----:B------:R-:W-:-:S09]  /*0190*/  IADD3.X R5, PT, PT, RZ, R5, RZ, P1, !PT ;  /* 0x00000005ff057210 */ /* 0x000fd20000ffe4ff */
.L_x_2:
[----:B0-----:R-:W-:-:S04]  /*01a0*/  IMAD.WIDE R2, R11, 0x4, R4 ;  /* 0x000000040b027825 */ /* 0x001fc800078e0204 */
[----:B------:R-:W-:Y:S01]  /*01b0*/  VIADD R9, R9, 0x8 ;  /* 0x0000000809097836 */ /* 0x000fe20000000000 */
[----:B------:R0:W-:Y:S01]  /*01c0*/  STG.E desc[UR4][R2.64+-0x10], R0 ;  /* 0xfffff00002007986 */ /* 0x0001e2000c101904 */
[----:B------:R-:W-:-:S03]  /*01d0*/  VIADD R11, R11, 0x8 ;  /* 0x000000080b0b7836 */ /* 0x000fc60000000000 */
[----:B------:R0:W-:Y:S01]  /*01e0*/  STG.E desc[UR4][R2.64+-0xc], R0 ;  /* 0xfffff40002007986 */ /* 0x0001e2000c101904 */
[----:B------:R-:W-:-:S03]  /*01f0*/  ISETP.NE.AND P1, PT, R9, RZ, PT ;  /* 0x000000ff0900720c */ /* 0x000fc60003f25270 */
[----:B------:R0:W-:Y:S04]  /*0200*/  STG.E desc[UR4][R2.64+-0x8], R0 ;  /* 0xfffff80002007986 */ /* 0x0001e8000c101904 */
[----:B------:R0:W-:Y:S04]  /*0210*/  STG.E desc[UR4][R2.64+-0x4], R0 ;  /* 0xfffffc0002007986 */ /* 0x0001e8000c101904 */
[----:B------:R0:W-:Y:S04]  /*0220*/  STG.E desc[UR4][R2.64], R0 ;  /* 0x0000000002007986 */ /* 0x0001e8000c101904 */
[----:B------:R0:W-:Y:S04]  /*0230*/  STG.E desc[UR4][R2.64+0x4], R0 ;  /* 0x0000040002007986 */ /* 0x0001e8000c101904 */
[----:B------:R0:W-:Y:S04]  /*0240*/  STG.E desc[UR4][R2.64+0x8], R0 ;  /* 0x0000080002007986 */ /* 0x0001e8000c101904 */
[----:B------:R0:W-:Y:S01]  /*0250*/  STG.E desc[UR4][R2.64+0xc], R0 ;  /* 0x00000c0002007986 */ /* 0x0001e2000c101904 */
[----:B------:R-:W-:Y:S05]  /*0260*/  @P1 BRA `(.L_x_2) ;  /* 0xfffffffc00cc1947 */ /* 0x000fea000383ffff */
.L_x_1:
[----:B------:R-:W-:Y:S05]  /*0270*/  BSYNC.RECONVERGENT B0 ;  /* 0x0000000000007941 */ /* 0x000fea0003800200 */
.L_x_0:
[----:B------:R-:W-:Y:S05]  /*0280*/  @!P0 EXIT ;  /* 0x000000000000894d */ /* 0x000fea0003800000 */
[----:B------:R-:W-:Y:S02]  /*0290*/  ISETP.GE.U32.AND P0, PT, R8, 0x4, PT ;  /* 0x000000040800780c */ /* 0x000fe40003f06070 */
[----:B------:R-:W-:-:S04]  /*02a0*/  LOP3.LUT R4, R6, 0x3, RZ, 0xc0, !PT ;  /* 0x0000000306047812 */ /* 0x000fc800078ec0ff */
[----:B------:R-:W-:-:S07]  /*02b0*/  ISETP.NE.AND P1, PT, R4, RZ, PT ;  /* 0x000000ff0400720c */ /* 0x000fce0003f25270 */
[----:B0-----:R-:W0:Y:S01]  /*02c0*/  @P0 LDC.64 R2, c[0x0][0x380] ;  /* 0x0000e000ff020b82 */ /* 0x001e220000000a00 */
[----:B-----5:R-:W-:-:S05]  /*02d0*/  @P0 IADD3 R5, PT, PT, R7, R10, RZ ;  /* 0x0000000a07050210 */ /* 0x020fca0007ffe0ff */
[----:B0-----:R-:W-:-:S05]  /*02e0*/  @P0 IMAD.WIDE R2, R5, 0x4, R2 ;  /* 0x0000000405020825 */ /* 0x001fca00078e0202 */
[----:B------:R0:W-:Y:S04]  /*02f0*/  @P0 STG.E desc[UR4][R2.64], R0 ;  /* 0x0000000002000986 */ /* 0x0001e8000c101904 */
[----:B------:R0:W-:Y:S04]  /*0300*/  @P0 STG.E desc[UR4][R2.64+0x4], R0 ;  /* 0x0000040002000986 */ /* 0x0001e8000c101904 */
[----:B------:R0:W-:Y:S04]  /*0310*/  @P0 STG.E desc[UR4][R2.64+0x8], R0 ;  /* 0x0000080002000986 */ /* 0x0001e8000c101904 */
[----:B------:R0:W-:Y:S01]  /*0320*/  @P0 STG.E desc[UR4][R2.64+0xc], R0 ;  /* 0x00000c0002000986 */ /* 0x0001e2000c101904 */
[----:B------:R-:W-:Y:S05]  /*0330*/  @!P1 EXIT ;  /* 0x000000000000994d */ /* 0x000fea0003800000 */
[----:B------:R-:W-:Y:S01]  /*0340*/  ISETP.NE.AND P1, PT, R4, 0x1, PT ;  /* 0x000000010400780c */ /* 0x000fe20003f25270 */
[----:B------:R-:W-:Y:S01]  /*0350*/  @P0 VIADD R10, R10, 0x4 ;  /* 0x000000040a0a0836 */ /* 0x000fe20000000000 */
[----:B------:R-:W-:-:S04]  /*0360*/  LOP3.LUT R6, R6, 0x1, RZ, 0xc0, !PT ;  /* 0x0000000106067812 */ /* 0x000fc800078ec0ff */
[----:B------:R-:W-:-:S07]  /*0370*/  ISETP.NE.U32.AND P0, PT, R6, 0x1, PT ;  /* 0x000000010600780c */ /* 0x000fce0003f05070 */
[----:B0-----:R-:W0:Y:S01]  /*0380*/  @P1 LDC.64 R2, c[0x0][0x380] ;  /* 0x0000e000ff021b82 */ /* 0x001e220000000a00 */
[----:B------:R-:W-:-:S04]  /*0390*/  @P1 IMAD.IADD R5, R7, 0x1, R10 ;  /* 0x0000000107051824 */ /* 0x000fc800078e020a */
[----:B0-----:R-:W-:-:S05]  /*03a0*/  @P1 IMAD.WIDE R2, R5, 0x4, R2 ;  /* 0x0000000405021825 */ /* 0x001fca00078e0202 */
[----:B------:R0:W-:Y:S04]  /*03b0*/  @P1 STG.E desc[UR4][R2.64], R0 ;  /* 0x0000000002001986 */ /* 0x0001e8000c101904 */
[----:B------:R0:W-:Y:S01]  /*03c0*/  @P1 STG.E desc[UR4][R2.64+0x4], R0 ;  /* 0x0000040002001986 */ /* 0x0001e2000c101904 */
[----:B------:R-:W-:Y:S05]  /*03d0*/  @P0 EXIT ;  /* 0x000000000000094d */ /* 0x000fea0003800000 */
[----:B0-----:R-:W0:Y:S01]  /*03e0*/  LDC.64 R2, c[0x0][0x380] ;  /* 0x0000e000ff027b82 */ /* 0x001e220000000a00 */
[----:B------:R-:W-:-:S05]  /*03f0*/  @P1 IADD3 R10, PT, PT, R10, 0x2, RZ ;  /* 0x000000020a0a1810 */ /* 0x000fca0007ffe0ff */
[----:B------:R-:W-:-:S04]  /*0400*/  IMAD.IADD R7, R7, 0x1, R10 ;  /* 0x0000000107077824 */ /* 0x000fc800078e020a */
[----:B0-----:R-:W-:-:S05]  /*0410*/  IMAD.WIDE R2, R7, 0x4, R2 ;  /* 0x0000000407027825 */ /* 0x001fca00078e0202 */
[----:B------:R-:W-:Y:S01]  /*0420*/  STG.E desc[UR4][R2.64], R0 ;  /* 0x0000000002007986 */ /* 0x000fe2000c101904 */
[----:B------:R-:W-:Y:S05]  /*0430*/  EXIT ;  /* 0x000000000000794d */ /* 0x000fea0003800000 */
.L_x_3:
[----:B------:R-:W-:-:S00]  /*0440*/  BRA `(.L_x_3) ;  /* 0xfffffffc00fc7947 */ /* 0x000fc0000383ffff */
[----:B------:R-:W-:-:S00]  /*0450*/  NOP ;  /* 0x0000000000007918 */ /* 0x000fc00000000000 */
        /* <DEDUP_REMOVED lines=10> */
.L_x_6:


//--------------------- .text._Z12countNumbersPKiPii --------------------------
	.section	.text._Z12countNumbersPKiPii,"ax",@progbits
	.align	128
        .global         _Z12countNumbersPKiPii
        .type           _Z12countNumbersPKiPii,@function
        .size           _Z12countNumbersPKiPii,(.L_x_7 - _Z12countNumbersPKiPii)
        .other          _Z12countNumbersPKiPii,@"STO_CUDA_ENTRY STV_DEFAULT"
_Z12countNumbersPKiPii:
.text._Z12countNumbersPKiPii:
[----:B------:R-:W-:Y:S01]  /*0000*/  LDC R1, c[0x0][0x37c] ;  /* 0x0000df00ff017b82 */ /* 0x000fe20000000800 */
[----:B------:R-:W0:Y:S07]  /*0010*/  S2R R0, SR_TID.X ;  /* 0x0000000000007919 */ /* 0x000e2e0000002100 */
[----:B------:R-:W0:Y:S01]  /*0020*/  S2UR UR4, SR_CTAID.X ;  /* 0x00000000000479c3 */ /* 0x000e220000002500 */
[----:B------:R-:W1:Y:S07]  /*0030*/  LDCU UR5, c[0x0][0x390] ;  /* 0x00007200ff0577ac */ /* 0x000e6e0008000800 */
[----:B------:R-:W0:Y:S02]  /*0040*/  LDC R5, c[0x0][0x360] ;  /* 0x0000d800ff057b82 */ /* 0x000e240000000800 */
[----:B0-----:R-:W-:-:S05]  /*0050*/  IMAD R5, R5, UR4, R0 ;  /* 0x0000000405057c24 */ /* 0x001fca000f8e0200 */
[----:B-1----:R-:W-:-:S13]  /*0060*/  ISETP.GE.AND P0, PT, R5, UR5, PT ;  /* 0x0000000505007c0c */ /* 0x002fda000bf06270 */
[----:B------:R-:W-:Y:S05]  /*0070*/  @P0 EXIT ;  /* 0x000000000000094d */ /* 0x000fea0003800000 */
[----:B------:R-:W0:Y:S01]  /*0080*/  LDC.64 R2, c[0x0][0x380] ;  /* 0x0000e000ff027b82 */ /* 0x000e220000000a00 */
[----:B------:R-:W1:Y:S01]  /*0090*/  LDCU.64 UR4, c[0x0][0x358] ;  /* 0x00006b00ff0477ac */ /* 0x000e620008000a00 */
[----:B0-----:R-:W-:-:S06]  /*00a0*/  IMAD.WIDE R2, R5, 0x4, R2 ;  /* 0x0000000405027825 */ /* 0x001fcc00078e0202 */
[----:B------:R-:W0:Y:S01]  /*00b0*/  LDC.64 R4, c[0x0][0x388] ;  /* 0x0000e200ff047b82 */ /* 0x000e220000000a00 */
[----:B-1----:R-:W0:Y:S01]  /*00c0*/  LDG.E R3, desc[UR4][R2.64] ;  /* 0x0000000402037981 */ /* 0x002e22000c1e1900 */
[----:B------:R-:W-:Y:S02]  /*00d0*/  HFMA2 R7, -RZ, RZ, 0, 5.9604644775390625e-08 ;  /* 0x00000001ff077431 */ /* 0x000fe400000001ff */
[----:B0-----:R-:W-:-:S05]  /*00e0*/  IMAD.WIDE R4, R3, 0x4, R4 ;  /* 0x0000000403047825 */ /* 0x001fca00078e0204 */
[----:B------:R-:W-:Y:S01]  /*00f0*/  REDG.E.ADD.STRONG.GPU desc[UR4][R4.64], R7 ;  /* 0x000000070400798e */ /* 0x000fe2000c12e104 */
[----:B------:R-:W-:Y:S05]  /*0100*/  EXIT ;  /* 0x000000000000794d */ /* 0x000fea0003800000 */
.L_x_4:
        /* <DEDUP_REMOVED lines=15> */
.L_x_7:


//--------------------- .text._Z12clearBucketsPii --------------------------
	.section	.text._Z12clearBucketsPii,"ax",@progbits
	.align	128
        .global         _Z12clearBucketsPii
        .type           _Z12clearBucketsPii,@function
        .size           _Z12clearBucketsPii,(.L_x_8 - _Z12clearBucketsPii)
        .other          _Z12clearBucketsPii,@"STO_CUDA_ENTRY STV_DEFAULT"
_Z12clearBucketsPii:
.text._Z12clearBucketsPii:
        /* <DEDUP_REMOVED lines=8> */
[----:B-1----:R-:W-:Y:S01]  /*0080*/  STG.E desc[UR4][R2.64], RZ ;  /* 0x000000ff02007986 */ /* 0x002fe2000c101904 */
[----:B------:R-:W-:Y:S05]  /*0090*/  EXIT ;  /* 0x000000000000794d */ /* 0x000fea0003800000 */
.L_x_5:
        /* <DEDUP_REMOVED lines=14> */
.L_x_8:


//--------------------- .nv.shared.reserved.0     --------------------------
	.section	.nv.shared.reserved.0,"aw",@nobits
	.weak		__nv_reservedSMEM_offset_0_alias
	.size		__nv_reservedSMEM_offset_0_alias, 0, 64
	.other		__nv_reservedSMEM_offset_0_alias,@"STO_CUDA_RESERVED_SHARED STV_DEFAULT"
__nv_reservedSMEM_offset_0_alias:
	.zero		0
	.zero		64


//--------------------- .nv.constant0._Z18writeSortedNumbersPiPKiS1_i --------------------------
	.section	.nv.constant0._Z18writeSortedNumbersPiPKiS1_i,"a",@progbits
	.sectionflags	@""
	.align	4
.nv.constant0._Z18writeSortedNumbersPiPKiS1_i:
	.zero		924


//--------------------- .nv.constant0._Z12countNumbersPKiPii --------------------------
	.section	.nv.constant0._Z12countNumbersPKiPii,"a",@progbits
	.sectionflags	@""
	.align	4
.nv.constant0._Z12countNumbersPKiPii:
	.zero		916


//--------------------- .nv.constant0._Z12clearBucketsPii --------------------------
	.section	.nv.constant0._Z12clearBucketsPii,"a",@progbits
	.sectionflags	@""
	.align	4
.nv.constant0._Z12clearBucketsPii:
	.zero		908


//--------------------- SYMBOLS --------------------------

	.type		.nv.reservedSmem.offset0,@object
	.size		.nv.reservedSmem.offset0,0x4
